	.headerflags	@"EF_CUDA_TEXMODE_UNIFIED EF_CUDA_64BIT_ADDRESS EF_CUDA_ACCELERATORS EF_CUDA_SM90 EF_CUDA_VIRTUAL_SM(EF_CUDA_SM90)"
	.elftype	@"ET_EXEC"


//--------------------- .nv.info                  --------------------------
	.section	.nv.info,"",@"SHT_CUDA_INFO"
	.align	4


	//----- nvinfo : EIATTR_REGCOUNT
	.align		4
        /*0000*/ 	.byte	0x04, 0x2f
        /*0002*/ 	.short	(.L_1 - .L_0)
	.align		4
.L_0:
        /*0004*/ 	.word	index@(triton_poi_fused_1)
        /*0008*/ 	.word	0x00000020


	//----- nvinfo : EIATTR_MIN_STACK_SIZE
	.align		4
.L_1:
        /*000c*/ 	.byte	0x04, 0x12
        /*000e*/ 	.short	(.L_3 - .L_2)
	.align		4
.L_2:
        /*0010*/ 	.word	index@(triton_poi_fused_1)
        /*0014*/ 	.word	0x00000000


	//----- nvinfo : EIATTR_FRAME_SIZE
	.align		4
.L_3:
        /*0018*/ 	.byte	0x04, 0x11
        /*001a*/ 	.short	(.L_5 - .L_4)
	.align		4
.L_4:
        /*001c*/ 	.word	index@(triton_poi_fused_1)
        /*0020*/ 	.word	0x00000000


	//----- nvinfo : EIATTR_MIN_STACK_SIZE
	.align		4
.L_5:
        /*0024*/ 	.byte	0x04, 0x12
        /*0026*/ 	.short	(.L_7 - .L_6)
	.align		4
.L_6:
        /*0028*/ 	.word	index@(triton_poi_fused_1)
        /*002c*/ 	.word	0x00000000
.L_7:


//--------------------- .nv.info.triton_poi_fused_1 --------------------------
	.section	.nv.info.triton_poi_fused_1,"",@"SHT_CUDA_INFO"
	.sectionflags	@""
	.align	4


	//----- nvinfo : EIATTR_CUDA_API_VERSION
	.align		4
        /*0000*/ 	.byte	0x04, 0x37
        /*0002*/ 	.short	(.L_9 - .L_8)
.L_8:
        /*0004*/ 	.word	0x0000007c


	//----- nvinfo : EIATTR_KPARAM_INFO
	.align		4
.L_9:
        /*0008*/ 	.byte	0x04, 0x17
        /*000a*/ 	.short	(.L_11 - .L_10)
.L_10:
        /*000c*/ 	.word	0x00000000
        /*0010*/ 	.short	0x0003
        /*0012*/ 	.short	0x0014
        /*0014*/ 	.byte	0x00, 0xf0, 0x11, 0x00


	//----- nvinfo : EIATTR_KPARAM_INFO
	.align		4
.L_11:
        /*0018*/ 	.byte	0x04, 0x17
        /*001a*/ 	.short	(.L_13 - .L_12)
.L_12:
        /*001c*/ 	.word	0x00000000
        /*0020*/ 	.short	0x0002
        /*0022*/ 	.short	0x0010
        /*0024*/ 	.byte	0x00, 0xf0, 0x11, 0x00


	//----- nvinfo : EIATTR_KPARAM_INFO
	.align		4
.L_13:
        /*0028*/ 	.byte	0x04, 0x17
        /*002a*/ 	.short	(.L_15 - .L_14)
.L_14:
        /*002c*/ 	.word	0x00000000
        /*0030*/ 	.short	0x0001
        /*0032*/ 	.short	0x0008
        /*0034*/ 	.byte	0x00, 0xf4, 0x21, 0x00


	//----- nvinfo : EIATTR_KPARAM_INFO
	.align		4
.L_15:
        /*0038*/ 	.byte	0x04, 0x17
        /*003a*/ 	.short	(.L_17 - .L_16)
.L_16:
        /*003c*/ 	.word	0x00000000
        /*0040*/ 	.short	0x0000
        /*0042*/ 	.short	0x0000
        /*0044*/ 	.byte	0x00, 0xf4, 0x21, 0x00


	//----- nvinfo : EIATTR_SPARSE_MMA_MASK
	.align		4
.L_17:
        /*0048*/ 	.byte	0x03, 0x50
        /*004a*/ 	.short	0x0000


	//----- nvinfo : EIATTR_MAXREG_COUNT
	.align		4
        /*004c*/ 	.byte	0x03, 0x1b
        /*004e*/ 	.short	0x00ff


	//----- nvinfo : EIATTR_EXIT_INSTR_OFFSETS
	.align		4
        /*0050*/ 	.byte	0x04, 0x1c
        /*0052*/ 	.short	(.L_19 - .L_18)


	//   ....[0]....
.L_18:
        /*0054*/ 	.word	0x000007f0


	//   ....[1]....
        /*0058*/ 	.word	0x00000810


	//----- nvinfo : EIATTR_REQNTID
	.align		4
.L_19:
        /*005c*/ 	.byte	0x04, 0x10
        /*005e*/ 	.short	(.L_21 - .L_20)
.L_20:
        /*0060*/ 	.word	0x00000080
        /*0064*/ 	.word	0x00000001
        /*0068*/ 	.word	0x00000001


	//----- nvinfo : EIATTR_CBANK_PARAM_SIZE
	.align		4
.L_21:
        /*006c*/ 	.byte	0x03, 0x19
        /*006e*/ 	.short	0x0018


	//----- nvinfo : EIATTR_PARAM_CBANK
	.align		4
        /*0070*/ 	.byte	0x04, 0x0a
        /*0072*/ 	.short	(.L_23 - .L_22)
	.align		4
.L_22:
        /*0074*/ 	.word	index@(.nv.constant0.triton_poi_fused_1)
        /*0078*/ 	.short	0x0210
        /*007a*/ 	.short	0x0018


	//----- nvinfo : EIATTR_SW_WAR
	.align		4
.L_23:
        /*007c*/ 	.byte	0x04, 0x36
        /*007e*/ 	.short	(.L_25 - .L_24)
.L_24:
        /*0080*/ 	.word	0x00000008
.L_25:


//--------------------- .nv.callgraph             --------------------------
	.section	.nv.callgraph,"",@"SHT_CUDA_CALLGRAPH"
	.align	4
	.sectionentsize	8
	.align		4
        /*0000*/ 	.word	0x00000000
	.align		4
        /*0004*/ 	.word	0xffffffff
	.align		4
        /*0008*/ 	.word	0x00000000
	.align		4
        /*000c*/ 	.word	0xfffffffe
	.align		4
        /*0010*/ 	.word	0x00000000
	.align		4
        /*0014*/ 	.word	0xfffffffd
	.align		4
        /*0018*/ 	.word	0x00000000
	.align		4
        /*001c*/ 	.word	0xfffffffc


//--------------------- .text.triton_poi_fused_1  --------------------------
	.section	.text.triton_poi_fused_1,"ax",@progbits
	.align	128
        .global         triton_poi_fused_1
        .type           triton_poi_fused_1,@function
        .size           triton_poi_fused_1,(.L_x_1 - triton_poi_fused_1)
        .other          triton_poi_fused_1,@"STO_CUDA_ENTRY STV_DEFAULT"
triton_poi_fused_1:
.text.triton_poi_fused_1:
[----:B------:R-:W0:Y:S01]  /*0000*/  LDC R1, c[0x0][0x28] ;  /* 0x00000a00ff017b82 */ /* 0x000e220000000800 */
[----:B------:R-:W1:Y:S07]  /*0010*/  S2R R10, SR_TID.X ;  /* 0x00000000000a7919 */ /* 0x000e6e0000002100 */
[----:B------:R-:W2:Y:S01]  /*0020*/  S2UR UR4, SR_CTAID.Y ;  /* 0x00000000000479c3 */ /* 0x000ea20000002600 */
[----:B------:R-:W-:Y:S01]  /*0030*/  HFMA2.MMA R0, -RZ, RZ, 0, 0 ;  /* 0x00000000ff007435 */ /* 0x000fe200000001ff */
[----:B------:R-:W3:Y:S06]  /*0040*/  S2R R3, SR_CTAID.X ;  /* 0x0000000000037919 */ /* 0x000eec0000002500 */
[----:B------:R-:W4:Y:S01]  /*0050*/  LDC.64 R12, c[0x0][0x210] ;  /* 0x00008400ff0c7b82 */ /* 0x000f220000000a00 */
[----:B--2---:R-:W-:Y:S01]  /*0060*/  USHF.L.U32 UR4, UR4, 0x6, URZ ;  /* 0x0000000604047899 */ /* 0x004fe2000800063f */
[----:B-1----:R-:W-:-:S02]  /*0070*/  SHF.R.U32.HI R19, RZ, 0x4, R10 ;  /* 0x00000004ff137819 */ /* 0x002fc4000001160a */
[----:B------:R-:W-:Y:S02]  /*0080*/  LOP3.LUT R10, R10, 0xf, RZ, 0xc0, !PT ;  /* 0x0000000f0a0a7812 */ /* 0x000fe400078ec0ff */
[----:B------:R-:W-:Y:S02]  /*0090*/  SGXT.U32 R19, R19, 0x3 ;  /* 0x000000031313781a */ /* 0x000fe40000000000 */
[----:B---3--:R-:W-:Y:S02]  /*00a0*/  LEA R10, R3, R10, 0x4 ;  /* 0x0000000a030a7211 */ /* 0x008fe400078e20ff */
[----:B------:R-:W-:Y:S01]  /*00b0*/  LOP3.LUT R19, R19, UR4, RZ, 0xfc, !PT ;  /* 0x0000000413137c12 */ /* 0x000fe2000f8efcff */
[----:B------:R-:W-:Y:S01]  /*00c0*/  ULDC.64 UR4, c[0x0][0x208] ;  /* 0x0000820000047ab9 */ /* 0x000fe20000000a00 */
[----:B------:R-:W-:-:S03]  /*00d0*/  ISETP.GE.AND P0, PT, R10, 0x9, PT ;  /* 0x000000090a00780c */ /* 0x000fc60003f06270 */
[C---:B------:R-:W-:Y:S01]  /*00e0*/  IMAD R21, R19.reuse, 0x9, R10 ;  /* 0x0000000913157824 */ /* 0x040fe200078e020a */
[----:B------:R-:W-:-:S03]  /*00f0*/  ISETP.LT.AND P1, PT, R19, 0x840, !P0 ;  /* 0x000008401300780c */ /* 0x000fc60004721270 */
[----:B----4-:R-:W-:Y:S01]  /*0100*/  IMAD.WIDE R14, R21, 0x4, R12 ;  /* 0x00000004150e7825 */ /* 0x010fe200078e020c */
[C---:B------:R-:W-:Y:S02]  /*0110*/  LOP3.LUT R4, R19.reuse, 0x8, RZ, 0xfc, !PT ;  /* 0x0000000813047812 */ /* 0x040fe400078efcff */
[C---:B------:R-:W-:Y:S02]  /*0120*/  LOP3.LUT R9, R19.reuse, 0x18, RZ, 0xfc, !PT ;  /* 0x0000001813097812 */ /* 0x040fe400078efcff */
[----:B------:R-:W-:Y:S01]  /*0130*/  LOP3.LUT R2, R19, 0x20, RZ, 0xfc, !PT ;  /* 0x0000002013027812 */ /* 0x000fe200078efcff */
[----:B------:R-:W-:Y:S01]  /*0140*/  VIADD R29, R21, 0x48 ;  /* 0x00000048151d7836 */ /* 0x000fe20000000000 */
[C---:B------:R-:W-:Y:S02]  /*0150*/  LOP3.LUT R11, R19.reuse, 0x10, RZ, 0xfc, !PT ;  /* 0x00000010130b7812 */ /* 0x040fe400078efcff */
[----:B------:R-:W-:Y:S01]  /*0160*/  LOP3.LUT R22, R19, 0x28, RZ, 0xfc, !PT ;  /* 0x0000002813167812 */ /* 0x000fe200078efcff */
[----:B------:R1:W2:Y:S01]  /*0170*/  @P1 LDG.E.EL R0, desc[UR4][R14.64] ;  /* 0x000000040e001981 */ /* 0x0002a2000c2e1900 */
[----:B------:R-:W-:-:S02]  /*0180*/  ISETP.LT.AND P6, PT, R4, 0x840, !P0 ;  /* 0x000008400400780c */ /* 0x000fc400047c1270 */
[----:B------:R-:W-:Y:S02]  /*0190*/  ISETP.LT.AND P4, PT, R9, 0x840, !P0 ;  /* 0x000008400900780c */ /* 0x000fe40004781270 */
[----:B------:R-:W-:Y:S01]  /*01a0*/  ISETP.LT.AND P3, PT, R2, 0x840, !P0 ;  /* 0x000008400200780c */ /* 0x000fe20004761270 */
[----:B------:R-:W-:Y:S01]  /*01b0*/  HFMA2.MMA R5, -RZ, RZ, 0, 0 ;  /* 0x00000000ff057435 */ /* 0x000fe200000001ff */
[----:B------:R-:W-:Y:S01]  /*01c0*/  MOV R8, RZ ;  /* 0x000000ff00087202 */ /* 0x000fe20000000f00 */
[----:B------:R-:W-:Y:S01]  /*01d0*/  IMAD.WIDE R28, R29, 0x4, R12 ;  /* 0x000000041d1c7825 */ /* 0x000fe200078e020c */
[----:B------:R-:W-:Y:S02]  /*01e0*/  ISETP.LT.AND P5, PT, R11, 0x840, !P0 ;  /* 0x000008400b00780c */ /* 0x000fe400047a1270 */
[----:B-1----:R-:W-:Y:S02]  /*01f0*/  IADD3 R15, R21, 0xd8, RZ ;  /* 0x000000d8150f7810 */ /* 0x002fe40007ffe0ff */
[----:B------:R-:W-:Y:S01]  /*0200*/  LOP3.LUT R24, R19, 0x30, RZ, 0xfc, !PT ;  /* 0x0000003013187812 */ /* 0x000fe200078efcff */
[----:B------:R-:W-:Y:S01]  /*0210*/  VIADD R17, R21, 0x120 ;  /* 0x0000012015117836 */ /* 0x000fe20000000000 */
[----:B------:R-:W-:-:S02]  /*0220*/  P2R R18, PR, RZ, 0x2 ;  /* 0x00000002ff127803 */ /* 0x000fc40000000000 */
[----:B------:R-:W-:Y:S02]  /*0230*/  CS2R R6, SRZ ;  /* 0x0000000000067805 */ /* 0x000fe4000001ff00 */
[----:B------:R-:W-:Y:S02]  /*0240*/  IADD3 R27, R21, 0x90, RZ ;  /* 0x00000090151b7810 */ /* 0x000fe40007ffe0ff */
[----:B------:R-:W-:Y:S01]  /*0250*/  ISETP.LT.AND P2, PT, R22, 0x840, !P0 ;  /* 0x000008401600780c */ /* 0x000fe20004741270 */
[--C-:B------:R-:W-:Y:S01]  /*0260*/  IMAD.WIDE R14, R15, 0x4, R12.reuse ;  /* 0x000000040f0e7825 */ /* 0x100fe200078e020c */
[----:B------:R-:W-:Y:S01]  /*0270*/  ISETP.LT.AND P1, PT, R24, 0x840, !P0 ;  /* 0x000008401800780c */ /* 0x000fe20004721270 */
[----:B------:R1:W3:Y:S01]  /*0280*/  @P6 LDG.E.EL R8, desc[UR4][R28.64] ;  /* 0x000000041c086981 */ /* 0x0002e2000c2e1900 */
[----:B------:R-:W-:Y:S01]  /*0290*/  HFMA2.MMA R23, -RZ, RZ, 0, 0 ;  /* 0x00000000ff177435 */ /* 0x000fe200000001ff */
[--C-:B------:R-:W-:Y:S01]  /*02a0*/  IMAD.WIDE R16, R17, 0x4, R12.reuse ;  /* 0x0000000411107825 */ /* 0x100fe200078e020c */
[----:B------:R-:W-:Y:S01]  /*02b0*/  P2R R3, PR, RZ, 0x40 ;  /* 0x00000040ff037803 */ /* 0x000fe20000000000 */
[----:B------:R4:W3:Y:S02]  /*02c0*/  @P4 LDG.E.EL R6, desc[UR4][R14.64] ;  /* 0x000000040e064981 */ /* 0x0008e4000c2e1900 */
[----:B------:R-:W-:Y:S01]  /*02d0*/  VIADD R20, R21, 0x168 ;  /* 0x0000016815147836 */ /* 0x000fe20000000000 */
[----:B------:R-:W-:Y:S01]  /*02e0*/  ISETP.NE.AND P6, PT, R18, RZ, PT ;  /* 0x000000ff1200720c */ /* 0x000fe20003fc5270 */
[--C-:B------:R-:W-:Y:S01]  /*02f0*/  IMAD.WIDE R26, R27, 0x4, R12.reuse ;  /* 0x000000041b1a7825 */ /* 0x100fe200078e020c */
[----:B-1----:R-:W-:Y:S01]  /*0300*/  IADD3 R29, R21, 0x1b0, RZ ;  /* 0x000001b0151d7810 */ /* 0x002fe20007ffe0ff */
[----:B------:R1:W3:Y:S01]  /*0310*/  @P3 LDG.E.EL R5, desc[UR4][R16.64] ;  /* 0x0000000410053981 */ /* 0x0002e2000c2e1900 */
[----:B------:R-:W-:Y:S01]  /*0320*/  MOV R18, RZ ;  /* 0x000000ff00127202 */ /* 0x000fe20000000f00 */
[----:B----4-:R-:W-:-:S02]  /*0330*/  IMAD.WIDE R14, R20, 0x4, R12 ;  /* 0x00000004140e7825 */ /* 0x010fc400078e020c */
[----:B------:R4:W3:Y:S04]  /*0340*/  @P5 LDG.E.EL R7, desc[UR4][R26.64] ;  /* 0x000000041a075981 */ /* 0x0008e8000c2e1900 */
[----:B------:R5:W3:Y:S01]  /*0350*/  @P2 LDG.E.EL R18, desc[UR4][R14.64] ;  /* 0x000000040e122981 */ /* 0x000ae2000c2e1900 */
[----:B-1----:R-:W-:-:S05]  /*0360*/  IMAD.WIDE R16, R29, 0x4, R12 ;  /* 0x000000041d107825 */ /* 0x002fca00078e020c */
[----:B------:R1:W3:Y:S01]  /*0370*/  @P1 LDG.E.EL R23, desc[UR4][R16.64] ;  /* 0x0000000410171981 */ /* 0x0002e2000c2e1900 */
[----:B------:R-:W-:Y:S01]  /*0380*/  IADD3 R21, R21, 0x1f8, RZ ;  /* 0x000001f815157810 */ /* 0x000fe20007ffe0ff */
[----:B----4-:R-:W-:-:S04]  /*0390*/  IMAD.HI R27, R19, 0x3e0f83e1, RZ ;  /* 0x3e0f83e1131b7827 */ /* 0x010fc800078e02ff */
[----:B------:R-:W-:Y:S02]  /*03a0*/  IMAD.WIDE R20, R21, 0x4, R12 ;  /* 0x0000000415147825 */ /* 0x000fe400078e020c */
[----:B------:R-:W4:Y:S01]  /*03b0*/  LDC.64 R12, c[0x0][0x218] ;  /* 0x00008600ff0c7b82 */ /* 0x000f220000000a00 */
[----:B------:R-:W-:-:S04]  /*03c0*/  SHF.R.U32.HI R28, RZ, 0x1f, R27 ;  /* 0x0000001fff1c7819 */ /* 0x000fc8000001161b */
[----:B------:R-:W-:Y:S02]  /*03d0*/  LEA.HI.SX32 R28, R27, R28, 0x1d ;  /* 0x0000001c1b1c7211 */ /* 0x000fe400078feaff */
[----:B------:R-:W-:-:S03]  /*03e0*/  LOP3.LUT R25, R19, 0x38, RZ, 0xfc, !PT ;  /* 0x0000003813197812 */ /* 0x000fc600078efcff */
[----:B------:R-:W-:Y:S01]  /*03f0*/  IMAD R19, R28, -0x21, R19 ;  /* 0xffffffdf1c137824 */ /* 0x000fe200078e0213 */
[----:B------:R-:W-:-:S03]  /*0400*/  ISETP.LT.AND P0, PT, R25, 0x840, !P0 ;  /* 0x000008401900780c */ /* 0x000fc60004701270 */
[----:B------:R-:W-:Y:S01]  /*0410*/  IMAD R19, R10, 0x21, R19 ;  /* 0x000000210a137824 */ /* 0x000fe200078e0213 */
[----:B------:R-:W-:-:S03]  /*0420*/  MOV R26, RZ ;  /* 0x000000ff001a7202 */ /* 0x000fc60000000f00 */
[----:B0----5:R-:W-:Y:S02]  /*0430*/  IMAD R15, R28, 0x129, R19 ;  /* 0x000001291c0f7824 */ /* 0x021fe400078e0213 */
[----:B------:R-:W-:-:S04]  /*0440*/  IMAD.HI R19, R4, 0x3e0f83e1, RZ ;  /* 0x3e0f83e104137827 */ /* 0x000fc800078e02ff */
[----:B----4-:R-:W-:Y:S01]  /*0450*/  IMAD.WIDE R14, R15, 0x4, R12 ;  /* 0x000000040f0e7825 */ /* 0x010fe200078e020c */
[----:B------:R0:W5:Y:S01]  /*0460*/  @P0 LDG.E.EL R26, desc[UR4][R20.64] ;  /* 0x00000004141a0981 */ /* 0x000162000c2e1900 */
[----:B-1----:R-:W-:-:S04]  /*0470*/  SHF.R.U32.HI R16, RZ, 0x1f, R19 ;  /* 0x0000001fff107819 */ /* 0x002fc80000011613 */
[----:B------:R-:W-:Y:S01]  /*0480*/  LEA.HI.SX32 R19, R19, R16, 0x1d ;  /* 0x0000001013137211 */ /* 0x000fe200078feaff */
[----:B0-----:R-:W-:-:S04]  /*0490*/  IMAD.HI R20, R9, 0x3e0f83e1, RZ ;  /* 0x3e0f83e109147827 */ /* 0x001fc800078e02ff */
[----:B------:R-:W-:Y:S01]  /*04a0*/  IMAD.HI R21, R2, 0x3e0f83e1, RZ ;  /* 0x3e0f83e102157827 */ /* 0x000fe200078e02ff */
[----:B------:R-:W-:-:S04]  /*04b0*/  SHF.R.U32.HI R17, RZ, 0x1f, R20 ;  /* 0x0000001fff117819 */ /* 0x000fc80000011614 */
[----:B------:R-:W-:Y:S01]  /*04c0*/  LEA.HI.SX32 R20, R20, R17, 0x1d ;  /* 0x0000001114147211 */ /* 0x000fe200078feaff */
[----:B------:R-:W-:-:S04]  /*04d0*/  IMAD R4, R19, -0x21, R4 ;  /* 0xffffffdf13047824 */ /* 0x000fc800078e0204 */
[----:B------:R-:W-:Y:S01]  /*04e0*/  IMAD R19, R19, 0x129, R4 ;  /* 0x0000012913137824 */ /* 0x000fe200078e0204 */
[----:B--2---:R0:W-:Y:S01]  /*04f0*/  @P6 STG.E desc[UR4][R14.64], R0 ;  /* 0x000000000e006986 */ /* 0x0041e2000c101904 */
[----:B------:R-:W-:Y:S01]  /*0500*/  ISETP.NE.AND P6, PT, R3, RZ, PT ;  /* 0x000000ff0300720c */ /* 0x000fe20003fc5270 */
[----:B------:R-:W-:-:S05]  /*0510*/  IMAD.HI R3, R11, 0x3e0f83e1, RZ ;  /* 0x3e0f83e10b037827 */ /* 0x000fca00078e02ff */
[----:B------:R-:W-:Y:S01]  /*0520*/  SHF.R.U32.HI R16, RZ, 0x1f, R3 ;  /* 0x0000001fff107819 */ /* 0x000fe20000011603 */
[----:B0-----:R-:W-:Y:S01]  /*0530*/  IMAD.HI R15, R22, 0x3e0f83e1, RZ ;  /* 0x3e0f83e1160f7827 */ /* 0x001fe200078e02ff */
[----:B------:R-:W-:Y:S02]  /*0540*/  SHF.R.U32.HI R0, RZ, 0x1f, R21 ;  /* 0x0000001fff007819 */ /* 0x000fe40000011615 */
[----:B------:R-:W-:Y:S01]  /*0550*/  LEA.HI.SX32 R16, R3, R16, 0x1d ;  /* 0x0000001003107211 */ /* 0x000fe200078feaff */
[----:B------:R-:W-:Y:S01]  /*0560*/  IMAD.HI R3, R24, 0x3e0f83e1, RZ ;  /* 0x3e0f83e118037827 */ /* 0x000fe200078e02ff */
[----:B------:R-:W-:Y:S02]  /*0570*/  LEA.HI.SX32 R17, R21, R0, 0x1d ;  /* 0x0000000015117211 */ /* 0x000fe400078feaff */
[----:B------:R-:W-:-:S04]  /*0580*/  SHF.R.U32.HI R0, RZ, 0x1f, R15 ;  /* 0x0000001fff007819 */ /* 0x000fc8000001160f */
[----:B------:R-:W-:Y:S02]  /*0590*/  LEA.HI.SX32 R15, R15, R0, 0x1d ;  /* 0x000000000f0f7211 */ /* 0x000fe400078feaff */
[----:B------:R-:W-:-:S04]  /*05a0*/  SHF.R.U32.HI R0, RZ, 0x1f, R3 ;  /* 0x0000001fff007819 */ /* 0x000fc80000011603 */
[----:B------:R-:W-:Y:S01]  /*05b0*/  LEA.HI.SX32 R3, R3, R0, 0x1d ;  /* 0x0000000003037211 */ /* 0x000fe200078feaff */
[----:B------:R-:W-:-:S05]  /*05c0*/  IMAD.HI R0, R25, 0x3e0f83e1, RZ ;  /* 0x3e0f83e119007827 */ /* 0x000fca00078e02ff */
[----:B------:R-:W-:Y:S01]  /*05d0*/  SHF.R.U32.HI R21, RZ, 0x1f, R0 ;  /* 0x0000001fff157819 */ /* 0x000fe20000011600 */
[----:B------:R-:W-:-:S03]  /*05e0*/  IMAD R11, R16, -0x21, R11 ;  /* 0xffffffdf100b7824 */ /* 0x000fc600078e020b */
[----:B------:R-:W-:Y:S01]  /*05f0*/  LEA.HI.SX32 R0, R0, R21, 0x1d ;  /* 0x0000001500007211 */ /* 0x000fe200078feaff */
[----:B------:R-:W-:Y:S02]  /*0600*/  IMAD R21, R20, -0x21, R9 ;  /* 0xffffffdf14157824 */ /* 0x000fe400078e0209 */
[----:B------:R-:W-:Y:S02]  /*0610*/  IMAD R2, R17, -0x21, R2 ;  /* 0xffffffdf11027824 */ /* 0x000fe400078e0202 */
[----:B------:R-:W-:Y:S02]  /*0620*/  IMAD R24, R3, -0x21, R24 ;  /* 0xffffffdf03187824 */ /* 0x000fe400078e0218 */
[----:B------:R-:W-:Y:S02]  /*0630*/  IMAD R22, R15, -0x21, R22 ;  /* 0xffffffdf0f167824 */ /* 0x000fe400078e0216 */
[----:B------:R-:W-:Y:S02]  /*0640*/  IMAD R25, R0, -0x21, R25 ;  /* 0xffffffdf00197824 */ /* 0x000fe400078e0219 */
[----:B------:R-:W-:-:S02]  /*0650*/  IMAD R9, R16, 0x129, R11 ;  /* 0x0000012910097824 */ /* 0x000fc400078e020b */
[----:B------:R-:W-:Y:S02]  /*0660*/  IMAD R11, R20, 0x129, R21 ;  /* 0x00000129140b7824 */ /* 0x000fe400078e0215 */
[----:B------:R-:W-:Y:S02]  /*0670*/  IMAD R17, R17, 0x129, R2 ;  /* 0x0000012911117824 */ /* 0x000fe400078e0202 */
[----:B------:R-:W-:Y:S02]  /*0680*/  IMAD R27, R3, 0x129, R24 ;  /* 0x00000129031b7824 */ /* 0x000fe400078e0218 */
[----:B------:R-:W-:Y:S02]  /*0690*/  IMAD R21, R15, 0x129, R22 ;  /* 0x000001290f157824 */ /* 0x000fe400078e0216 */
[----:B------:R-:W-:Y:S02]  /*06a0*/  IMAD R29, R0, 0x129, R25 ;  /* 0x00000129001d7824 */ /* 0x000fe400078e0219 */
[----:B------:R-:W-:-:S02]  /*06b0*/  IMAD R3, R10, 0x21, R19 ;  /* 0x000000210a037824 */ /* 0x000fc400078e0213 */
[C---:B------:R-:W-:Y:S02]  /*06c0*/  IMAD R9, R10.reuse, 0x21, R9 ;  /* 0x000000210a097824 */ /* 0x040fe400078e0209 */
[C---:B------:R-:W-:Y:S02]  /*06d0*/  IMAD R15, R10.reuse, 0x21, R11 ;  /* 0x000000210a0f7824 */ /* 0x040fe400078e020b */
[C---:B------:R-:W-:Y:S02]  /*06e0*/  IMAD R17, R10.reuse, 0x21, R17 ;  /* 0x000000210a117824 */ /* 0x040fe400078e0211 */
[C---:B------:R-:W-:Y:S02]  /*06f0*/  IMAD R21, R10.reuse, 0x21, R21 ;  /* 0x000000210a157824 */ /* 0x040fe400078e0215 */
[C---:B------:R-:W-:Y:S02]  /*0700*/  IMAD R25, R10.reuse, 0x21, R27 ;  /* 0x000000210a197824 */ /* 0x040fe400078e021b */
[----:B------:R-:W-:-:S02]  /*0710*/  IMAD R29, R10, 0x21, R29 ;  /* 0x000000210a1d7824 */ /* 0x000fc400078e021d */
[----:B------:R-:W-:-:S04]  /*0720*/  IMAD.WIDE R2, R3, 0x4, R12 ;  /* 0x0000000403027825 */ /* 0x000fc800078e020c */
[--C-:B------:R-:W-:Y:S01]  /*0730*/  IMAD.WIDE R10, R9, 0x4, R12.reuse ;  /* 0x00000004090a7825 */ /* 0x100fe200078e020c */
[----:B---3--:R0:W-:Y:S03]  /*0740*/  @P6 STG.E desc[UR4][R2.64], R8 ;  /* 0x0000000802006986 */ /* 0x0081e6000c101904 */
[--C-:B------:R-:W-:Y:S01]  /*0750*/  IMAD.WIDE R14, R15, 0x4, R12.reuse ;  /* 0x000000040f0e7825 */ /* 0x100fe200078e020c */
[----:B------:R0:W-:Y:S03]  /*0760*/  @P5 STG.E desc[UR4][R10.64], R7 ;  /* 0x000000070a005986 */ /* 0x0001e6000c101904 */
[--C-:B------:R-:W-:Y:S01]  /*0770*/  IMAD.WIDE R16, R17, 0x4, R12.reuse ;  /* 0x0000000411107825 */ /* 0x100fe200078e020c */
[----:B------:R0:W-:Y:S03]  /*0780*/  @P4 STG.E desc[UR4][R14.64], R6 ;  /* 0x000000060e004986 */ /* 0x0001e6000c101904 */
[--C-:B------:R-:W-:Y:S01]  /*0790*/  IMAD.WIDE R20, R21, 0x4, R12.reuse ;  /* 0x0000000415147825 */ /* 0x100fe200078e020c */
[----:B------:R0:W-:Y:S03]  /*07a0*/  @P3 STG.E desc[UR4][R16.64], R5 ;  /* 0x0000000510003986 */ /* 0x0001e6000c101904 */
[--C-:B------:R-:W-:Y:S01]  /*07b0*/  IMAD.WIDE R24, R25, 0x4, R12.reuse ;  /* 0x0000000419187825 */ /* 0x100fe200078e020c */
[----:B------:R0:W-:Y:S04]  /*07c0*/  @P2 STG.E desc[UR4][R20.64], R18 ;  /* 0x0000001214002986 */ /* 0x0001e8000c101904 */
[----:B------:R0:W-:Y:S01]  /*07d0*/  @P1 STG.E desc[UR4][R24.64], R23 ;  /* 0x0000001718001986 */ /* 0x0001e2000c101904 */
[----:B------:R-:W-:Y:S01]  /*07e0*/  IMAD.WIDE R12, R29, 0x4, R12 ;  /* 0x000000041d0c7825 */ /* 0x000fe200078e020c */
[----:B0-----:R-:W-:Y:S06]  /*07f0*/  @!P0 EXIT ;  /* 0x000000000000894d */ /* 0x001fec0003800000 */
[----:B-----5:R-:W-:Y:S01]  /*0800*/  STG.E desc[UR4][R12.64], R26 ;  /* 0x0000001a0c007986 */ /* 0x020fe2000c101904 */
[----:B------:R-:W-:Y:S05]  /*0810*/  EXIT ;  /* 0x000000000000794d */ /* 0x000fea0003800000 */
.L_x_0:
[----:B------:R-:W-:-:S00]  /*0820*/  BRA `(.L_x_0) ;  /* 0xfffffffc00fc7947 */ /* 0x000fc0000383ffff */
[----:B------:R-:W-:-:S00]  /*0830*/  NOP ;  /* 0x0000000000007918 */ /* 0x000fc00000000000 */
        /* <DEDUP_REMOVED lines=12> */
.L_x_1:


//--------------------- .nv.constant0.triton_poi_fused_1 --------------------------
	.section	.nv.constant0.triton_poi_fused_1,"a",@progbits
	.sectionflags	@""
	.align	4
.nv.constant0.triton_poi_fused_1:
	.zero		552
